	.headerflags	@"EF_CUDA_TEXMODE_UNIFIED EF_CUDA_64BIT_ADDRESS EF_CUDA_ACCELERATORS EF_CUDA_SM90 EF_CUDA_VIRTUAL_SM(EF_CUDA_SM90)"
	.elftype	@"ET_EXEC"


//--------------------- .nv.info                  --------------------------
	.section	.nv.info,"",@"SHT_CUDA_INFO"
	.align	4


	//----- nvinfo : EIATTR_REGCOUNT
	.align		4
        /*0000*/ 	.byte	0x04, 0x2f
        /*0002*/ 	.short	(.L_3 - .L_2)
	.align		4
.L_2:
        /*0004*/ 	.word	index@(triton_poi_fused__native_batch_norm_legit_no_training_add_relu_23)
        /*0008*/ 	.word	0x00000026


	//----- nvinfo : EIATTR_MIN_STACK_SIZE
	.align		4
.L_3:
        /*000c*/ 	.byte	0x04, 0x12
        /*000e*/ 	.short	(.L_5 - .L_4)
	.align		4
.L_4:
        /*0010*/ 	.word	index@(triton_poi_fused__native_batch_norm_legit_no_training_add_relu_23)
        /*0014*/ 	.word	0x00000000


	//----- nvinfo : EIATTR_FRAME_SIZE
	.align		4
.L_5:
        /*0018*/ 	.byte	0x04, 0x11
        /*001a*/ 	.short	(.L_7 - .L_6)
	.align		4
.L_6:
        /*001c*/ 	.word	index@(triton_poi_fused__native_batch_norm_legit_no_training_add_relu_23)
        /*0020*/ 	.word	0x00000000


	//----- nvinfo : EIATTR_MIN_STACK_SIZE
	.align		4
.L_7:
        /*0024*/ 	.byte	0x04, 0x12
        /*0026*/ 	.short	(.L_9 - .L_8)
	.align		4
.L_8:
        /*0028*/ 	.word	index@(triton_poi_fused__native_batch_norm_legit_no_training_add_relu_23)
        /*002c*/ 	.word	0x00000000
.L_9:


//--------------------- .nv.info.triton_poi_fused__native_batch_norm_legit_no_training_add_relu_23 --------------------------
	.section	.nv.info.triton_poi_fused__native_batch_norm_legit_no_training_add_relu_23,"",@"SHT_CUDA_INFO"
	.sectionflags	@""
	.align	4


	//----- nvinfo : EIATTR_CUDA_API_VERSION
	.align		4
        /*0000*/ 	.byte	0x04, 0x37
        /*0002*/ 	.short	(.L_11 - .L_10)
.L_10:
        /*0004*/ 	.word	0x0000007c


	//----- nvinfo : EIATTR_KPARAM_INFO
	.align		4
.L_11:
        /*0008*/ 	.byte	0x04, 0x17
        /*000a*/ 	.short	(.L_13 - .L_12)
.L_12:
        /*000c*/ 	.word	0x00000000
        /*0010*/ 	.short	0x0008
        /*0012*/ 	.short	0x003c
        /*0014*/ 	.byte	0x00, 0xf0, 0x11, 0x00


	//----- nvinfo : EIATTR_KPARAM_INFO
	.align		4
.L_13:
        /*0018*/ 	.byte	0x04, 0x17
        /*001a*/ 	.short	(.L_15 - .L_14)
.L_14:
        /*001c*/ 	.word	0x00000000
        /*0020*/ 	.short	0x0007
        /*0022*/ 	.short	0x0038
        /*0024*/ 	.byte	0x00, 0xf0, 0x11, 0x00


	//----- nvinfo : EIATTR_KPARAM_INFO
	.align		4
.L_15:
        /*0028*/ 	.byte	0x04, 0x17
        /*002a*/ 	.short	(.L_17 - .L_16)
.L_16:
        /*002c*/ 	.word	0x00000000
        /*0030*/ 	.short	0x0006
        /*0032*/ 	.short	0x0030
        /*0034*/ 	.byte	0x00, 0xf4, 0x21, 0x00


	//----- nvinfo : EIATTR_KPARAM_INFO
	.align		4
.L_17:
        /*0038*/ 	.byte	0x04, 0x17
        /*003a*/ 	.short	(.L_19 - .L_18)
.L_18:
        /*003c*/ 	.word	0x00000000
        /*0040*/ 	.short	0x0005
        /*0042*/ 	.short	0x0028
        /*0044*/ 	.byte	0x00, 0xf4, 0x21, 0x00


	//----- nvinfo : EIATTR_KPARAM_INFO
	.align		4
.L_19:
        /*0048*/ 	.byte	0x04, 0x17
        /*004a*/ 	.short	(.L_21 - .L_20)
.L_20:
        /*004c*/ 	.word	0x00000000
        /*0050*/ 	.short	0x0004
        /*0052*/ 	.short	0x0020
        /*0054*/ 	.byte	0x00, 0xf4, 0x21, 0x00


	//----- nvinfo : EIATTR_KPARAM_INFO
	.align		4
.L_21:
        /*0058*/ 	.byte	0x04, 0x17
        /*005a*/ 	.short	(.L_23 - .L_22)
.L_22:
        /*005c*/ 	.word	0x00000000
        /*0060*/ 	.short	0x0003
        /*0062*/ 	.short	0x0018
        /*0064*/ 	.byte	0x00, 0xf4, 0x21, 0x00


	//----- nvinfo : EIATTR_KPARAM_INFO
	.align		4
.L_23:
        /*0068*/ 	.byte	0x04, 0x17
        /*006a*/ 	.short	(.L_25 - .L_24)
.L_24:
        /*006c*/ 	.word	0x00000000
        /*0070*/ 	.short	0x0002
        /*0072*/ 	.short	0x0010
        /*0074*/ 	.byte	0x00, 0xf4, 0x21, 0x00


	//----- nvinfo : EIATTR_KPARAM_INFO
	.align		4
.L_25:
        /*0078*/ 	.byte	0x04, 0x17
        /*007a*/ 	.short	(.L_27 - .L_26)
.L_26:
        /*007c*/ 	.word	0x00000000
        /*0080*/ 	.short	0x0001
        /*0082*/ 	.short	0x0008
        /*0084*/ 	.byte	0x00, 0xf4, 0x21, 0x00


	//----- nvinfo : EIATTR_KPARAM_INFO
	.align		4
.L_27:
        /*0088*/ 	.byte	0x04, 0x17
        /*008a*/ 	.short	(.L_29 - .L_28)
.L_28:
        /*008c*/ 	.word	0x00000000
        /*0090*/ 	.short	0x0000
        /*0092*/ 	.short	0x0000
        /*0094*/ 	.byte	0x00, 0xf4, 0x21, 0x00


	//----- nvinfo : EIATTR_SPARSE_MMA_MASK
	.align		4
.L_29:
        /*0098*/ 	.byte	0x03, 0x50
        /*009a*/ 	.short	0x0000


	//----- nvinfo : EIATTR_MAXREG_COUNT
	.align		4
        /*009c*/ 	.byte	0x03, 0x1b
        /*009e*/ 	.short	0x00ff


	//----- nvinfo : EIATTR_EXIT_INSTR_OFFSETS
	.align		4
        /*00a0*/ 	.byte	0x04, 0x1c
        /*00a2*/ 	.short	(.L_31 - .L_30)


	//   ....[0]....
.L_30:
        /*00a4*/ 	.word	0x00000c90


	//   ....[1]....
        /*00a8*/ 	.word	0x00000ce0


	//----- nvinfo : EIATTR_REQNTID
	.align		4
.L_31:
        /*00ac*/ 	.byte	0x04, 0x10
        /*00ae*/ 	.short	(.L_33 - .L_32)
.L_32:
        /*00b0*/ 	.word	0x00000080
        /*00b4*/ 	.word	0x00000001
        /*00b8*/ 	.word	0x00000001


	//----- nvinfo : EIATTR_CBANK_PARAM_SIZE
	.align		4
.L_33:
        /*00bc*/ 	.byte	0x03, 0x19
        /*00be*/ 	.short	0x0040


	//----- nvinfo : EIATTR_PARAM_CBANK
	.align		4
        /*00c0*/ 	.byte	0x04, 0x0a
        /*00c2*/ 	.short	(.L_35 - .L_34)
	.align		4
.L_34:
        /*00c4*/ 	.word	index@(.nv.constant0.triton_poi_fused__native_batch_norm_legit_no_training_add_relu_23)
        /*00c8*/ 	.short	0x0210
        /*00ca*/ 	.short	0x0040


	//----- nvinfo : EIATTR_SW_WAR
	.align		4
.L_35:
        /*00cc*/ 	.byte	0x04, 0x36
        /*00ce*/ 	.short	(.L_37 - .L_36)
.L_36:
        /*00d0*/ 	.word	0x00000008
.L_37:


//--------------------- .nv.callgraph             --------------------------
	.section	.nv.callgraph,"",@"SHT_CUDA_CALLGRAPH"
	.align	4
	.sectionentsize	8
	.align		4
        /*0000*/ 	.word	0x00000000
	.align		4
        /*0004*/ 	.word	0xffffffff
	.align		4
        /*0008*/ 	.word	0x00000000
	.align		4
        /*000c*/ 	.word	0xfffffffe
	.align		4
        /*0010*/ 	.word	0x00000000
	.align		4
        /*0014*/ 	.word	0xfffffffd
	.align		4
        /*0018*/ 	.word	0x00000000
	.align		4
        /*001c*/ 	.word	0xfffffffc


//--------------------- .nv.constant4             --------------------------
	.section	.nv.constant4,"a",@progbits
	.align	8
	.align		8
.nv.constant4:
        /*0000*/ 	.dword	_$_str
	.align		8
        /*0008*/ 	.dword	_$_str_$_2


//--------------------- .text.triton_poi_fused__native_batch_norm_legit_no_training_add_relu_23 --------------------------
	.section	.text.triton_poi_fused__native_batch_norm_legit_no_training_add_relu_23,"ax",@progbits
	.sectionflags	@"SHF_BARRIERS=1"
	.align	128
        .global         triton_poi_fused__native_batch_norm_legit_no_training_add_relu_23
        .type           triton_poi_fused__native_batch_norm_legit_no_training_add_relu_23,@function
        .size           triton_poi_fused__native_batch_norm_legit_no_training_add_relu_23,(.L_x_1 - triton_poi_fused__native_batch_norm_legit_no_training_add_relu_23)
        .other          triton_poi_fused__native_batch_norm_legit_no_training_add_relu_23,@"STO_CUDA_ENTRY STV_DEFAULT"
triton_poi_fused__native_batch_norm_legit_no_training_add_relu_23:
.text.triton_poi_fused__native_batch_norm_legit_no_training_add_relu_23:
[----:B------:R-:W0:Y:S01]  /*0000*/  LDC R1, c[0x0][0x28] ;  /* 0x00000a00ff017b82 */ /* 0x000e220000000800 */
[----:B------:R-:W1:Y:S07]  /*0010*/  S2R R0, SR_CTAID.X ;  /* 0x0000000000007919 */ /* 0x000e6e0000002500 */
[----:B------:R-:W2:Y:S01]  /*0020*/  LDC.64 R14, c[0x0][0x210] ;  /* 0x00008400ff0e7b82 */ /* 0x000ea20000000a00 */
[----:B------:R-:W-:Y:S02]  /*0030*/  CS2R R28, SRZ ;  /* 0x00000000001c7805 */ /* 0x000fe4000001ff00 */
[----:B------:R-:W-:Y:S01]  /*0040*/  CS2R R30, SRZ ;  /* 0x00000000001e7805 */ /* 0x000fe2000001ff00 */
[----:B------:R-:W3:Y:S01]  /*0050*/  S2R R4, SR_TID.X ;  /* 0x0000000000047919 */ /* 0x000ee20000002100 */
[----:B------:R-:W-:Y:S01]  /*0060*/  ULDC.64 UR6, c[0x0][0x208] ;  /* 0x0000820000067ab9 */ /* 0x000fe20000000a00 */
[----:B------:R-:W4:Y:S02]  /*0070*/  S2R R2, SR_CTAID.Y ;  /* 0x0000000000027919 */ /* 0x000f240000002600 */
[----:B------:R-:W5:Y:S08]  /*0080*/  LDC.64 R12, c[0x0][0x218] ;  /* 0x00008600ff0c7b82 */ /* 0x000f700000000a00 */
[----:B------:R-:W5:Y:S01]  /*0090*/  LDC.64 R18, c[0x0][0x220] ;  /* 0x00008800ff127b82 */ /* 0x000f620000000a00 */
[----:B-1----:R-:W-:-:S02]  /*00a0*/  IMAD.SHL.U32 R0, R0, 0x20, RZ ;  /* 0x0000002000007824 */ /* 0x002fc400078e00ff */
[----:B---3--:R-:W-:Y:S01]  /*00b0*/  IMAD.SHL.U32 R3, R4, 0x4, RZ ;  /* 0x0000000404037824 */ /* 0x008fe200078e00ff */
[----:B------:R-:W-:Y:S01]  /*00c0*/  SHF.R.U32.HI R33, RZ, 0x3, R4 ;  /* 0x00000003ff217819 */ /* 0x000fe20000011604 */
[----:B----4-:R-:W-:-:S03]  /*00d0*/  IMAD.SHL.U32 R2, R2, 0x20, RZ ;  /* 0x0000002002027824 */ /* 0x010fc600078e00ff */
[----:B------:R-:W-:Y:S02]  /*00e0*/  LOP3.LUT R16, R0, 0x1c, R3, 0xf8, !PT ;  /* 0x0000001c00107812 */ /* 0x000fe400078ef803 */
[----:B------:R-:W-:Y:S02]  /*00f0*/  SGXT.U32 R33, R33, 0x4 ;  /* 0x000000042121781a */ /* 0x000fe40000000000 */
[----:B------:R-:W-:Y:S02]  /*0100*/  ISETP.GE.AND P2, PT, R16, 0x800, PT ;  /* 0x000008001000780c */ /* 0x000fe40003f46270 */
[----:B------:R-:W-:Y:S02]  /*0110*/  LOP3.LUT R25, R2, R33, RZ, 0xfc, !PT ;  /* 0x0000002102197212 */ /* 0x000fe400078efcff */
[----:B------:R-:W-:Y:S02]  /*0120*/  LOP3.LUT R9, R2, 0x10, R33, 0xfe, !PT ;  /* 0x0000001002097812 */ /* 0x000fe400078efe21 */
[C---:B------:R-:W-:Y:S01]  /*0130*/  ISETP.LT.AND P1, PT, R25.reuse, 0x100, !P2 ;  /* 0x000001001900780c */ /* 0x040fe20005721270 */
[----:B------:R-:W-:-:S02]  /*0140*/  IMAD R25, R25, 0x800, R16 ;  /* 0x0000080019197824 */ /* 0x000fc400078e0210 */
[----:B------:R-:W-:Y:S02]  /*0150*/  IMAD R24, R9, 0x800, R16 ;  /* 0x0000080009187824 */ /* 0x000fe400078e0210 */
[----:B--2---:R-:W-:-:S04]  /*0160*/  IMAD.WIDE R22, R25, 0x4, R14 ;  /* 0x0000000419167825 */ /* 0x004fc800078e020e */
[----:B-----5:R-:W-:Y:S01]  /*0170*/  IMAD.WIDE R20, R16, 0x4, R12 ;  /* 0x0000000410147825 */ /* 0x020fe200078e020c */
[----:B------:R-:W-:-:S03]  /*0180*/  CS2R R12, SRZ ;  /* 0x00000000000c7805 */ /* 0x000fc6000001ff00 */
[----:B------:R1:W2:Y:S01]  /*0190*/  @P1 LDG.E.EL.128 R28, desc[UR6][R22.64] ;  /* 0x00000006161c1981 */ /* 0x0002a2000c2e1d00 */
[----:B0-----:R-:W-:Y:S01]  /*01a0*/  IMAD.WIDE R18, R16, 0x4, R18 ;  /* 0x0000000410127825 */ /* 0x001fe200078e0212 */
[----:B------:R-:W-:Y:S02]  /*01b0*/  ISETP.LT.AND P0, PT, R9, 0x100, !P2 ;  /* 0x000001000900780c */ /* 0x000fe40005701270 */
[----:B------:R-:W-:Y:S02]  /*01c0*/  CS2R R4, SRZ ;  /* 0x0000000000047805 */ /* 0x000fe4000001ff00 */
[----:B------:R-:W-:Y:S02]  /*01d0*/  CS2R R6, SRZ ;  /* 0x0000000000067805 */ /* 0x000fe4000001ff00 */
[----:B------:R-:W-:Y:S02]  /*01e0*/  CS2R R8, SRZ ;  /* 0x0000000000087805 */ /* 0x000fe4000001ff00 */
[----:B------:R-:W-:Y:S01]  /*01f0*/  CS2R R10, SRZ ;  /* 0x00000000000a7805 */ /* 0x000fe2000001ff00 */
[----:B-1----:R-:W-:Y:S01]  /*0200*/  IMAD.WIDE R22, R24, 0x4, R14 ;  /* 0x0000000418167825 */ /* 0x002fe200078e020e */
[----:B------:R-:W-:-:S04]  /*0210*/  CS2R R14, SRZ ;  /* 0x00000000000e7805 */ /* 0x000fc8000001ff00 */
[----:B------:R-:W3:Y:S04]  /*0220*/  @!P2 LDG.E.EL.128 R8, desc[UR6][R20.64] ;  /* 0x000000061408a981 */ /* 0x000ee8000c2e1d00 */
[----:B------:R0:W3:Y:S04]  /*0230*/  @P0 LDG.E.EL.128 R4, desc[UR6][R22.64] ;  /* 0x0000000616040981 */ /* 0x0000e8000c2e1d00 */
[----:B------:R-:W4:Y:S02]  /*0240*/  @!P2 LDG.E.EL.128 R12, desc[UR6][R18.64] ;  /* 0x00000006120ca981 */ /* 0x000f24000c2e1d00 */
[----:B----4-:R-:W-:Y:S01]  /*0250*/  FADD R26, R13, 9.9999997473787516356e-06 ;  /* 0x3727c5ac0d1a7421 */ /* 0x010fe20000000000 */
[----:B------:R-:W-:-:S03]  /*0260*/  FADD R12, R12, 9.9999997473787516356e-06 ;  /* 0x3727c5ac0c0c7421 */ /* 0x000fc60000000000 */
[----:B0-----:R0:W1:Y:S08]  /*0270*/  MUFU.SQRT R23, R26 ;  /* 0x0000001a00177308 */ /* 0x0010700000002000 */
[----:B------:R-:W4:Y:S01]  /*0280*/  MUFU.SQRT R17, R12 ;  /* 0x0000000c00117308 */ /* 0x000f220000002000 */
[----:B------:R-:W-:Y:S01]  /*0290*/  FADD R15, R15, 9.9999997473787516356e-06 ;  /* 0x3727c5ac0f0f7421 */ /* 0x000fe20000000000 */
[----:B------:R-:W-:Y:S01]  /*02a0*/  FADD R14, R14, 9.9999997473787516356e-06 ;  /* 0x3727c5ac0e0e7421 */ /* 0x000fe20000000000 */
[----:B------:R-:W-:Y:S01]  /*02b0*/  IMAD.MOV.U32 R13, RZ, RZ, 0x3e800000 ;  /* 0x3e800000ff0d7424 */ /* 0x000fe200078e00ff */
[----:B0-----:R-:W0:Y:S01]  /*02c0*/  LDC.64 R26, c[0x0][0x230] ;  /* 0x00008c00ff1a7b82 */ /* 0x001e220000000a00 */
[----:B-1----:R-:W-:-:S03]  /*02d0*/  FSETP.GT.AND P3, PT, R23, 8.50705917302346158658e+37, PT ;  /* 0x7e8000001700780b */ /* 0x002fc60003f64000 */
[----:B------:R-:W1:Y:S01]  /*02e0*/  MUFU.SQRT R18, R15 ;  /* 0x0000000f00127308 */ /* 0x000e620000002000 */
[----:B------:R-:W-:Y:S02]  /*02f0*/  FSETP.GEU.AND P4, PT, R23, 1.175494350822287508e-38, PT ;  /* 0x008000001700780b */ /* 0x000fe40003f8e000 */
[----:B----4-:R-:W-:-:S05]  /*0300*/  FSETP.GT.AND P5, PT, R17, 8.50705917302346158658e+37, PT ;  /* 0x7e8000001100780b */ /* 0x010fca0003fa4000 */
[----:B------:R4:W5:Y:S01]  /*0310*/  MUFU.SQRT R21, R14 ;  /* 0x0000000e00157308 */ /* 0x0009620000002000 */
[----:B------:R-:W-:Y:S02]  /*0320*/  FSETP.GEU.AND P6, PT, R17, 1.175494350822287508e-38, PT ;  /* 0x008000001100780b */ /* 0x000fe40003fce000 */
[----:B------:R-:W-:Y:S01]  /*0330*/  FSEL R19, R13, 1, P5 ;  /* 0x3f8000000d137808 */ /* 0x000fe20002800000 */
[----:B------:R-:W-:Y:S01]  /*0340*/  @P3 FMUL R23, R23, 0.25 ;  /* 0x3e80000017173820 */ /* 0x000fe20000400000 */
[----:B----4-:R-:W-:Y:S02]  /*0350*/  FSEL R14, R13, 1, P3 ;  /* 0x3f8000000d0e7808 */ /* 0x010fe40001800000 */
[----:B-1----:R-:W-:Y:S01]  /*0360*/  FSETP.GT.AND P3, PT, R18, 8.50705917302346158658e+37, PT ;  /* 0x7e8000001200780b */ /* 0x002fe20003f64000 */
[----:B------:R-:W-:Y:S01]  /*0370*/  @P5 FMUL R17, R17, 0.25 ;  /* 0x3e80000011115820 */ /* 0x000fe20000400000 */
[----:B------:R-:W-:Y:S01]  /*0380*/  @!P4 FMUL R23, R23, 16777216 ;  /* 0x4b8000001717c820 */ /* 0x000fe20000400000 */
[----:B-----5:R-:W-:Y:S01]  /*0390*/  FSETP.GT.AND P5, PT, R21, 8.50705917302346158658e+37, PT ;  /* 0x7e8000001500780b */ /* 0x020fe20003fa4000 */
[----:B------:R-:W-:-:S03]  /*03a0*/  @!P4 FMUL R14, R14, 16777216 ;  /* 0x4b8000000e0ec820 */ /* 0x000fc60000400000 */
[----:B------:R-:W-:Y:S01]  /*03b0*/  @!P6 FMUL R17, R17, 16777216 ;  /* 0x4b8000001111e820 */ /* 0x000fe20000400000 */
[----:B------:R-:W-:Y:S01]  /*03c0*/  @!P6 FMUL R19, R19, 16777216 ;  /* 0x4b8000001313e820 */ /* 0x000fe20000400000 */
[C---:B------:R-:W-:Y:S02]  /*03d0*/  FSETP.GEU.AND P4, PT, R18.reuse, 1.175494350822287508e-38, PT ;  /* 0x008000001200780b */ /* 0x040fe40003f8e000 */
[C---:B------:R-:W-:Y:S02]  /*03e0*/  FSETP.GEU.AND P6, PT, R21.reuse, 1.175494350822287508e-38, PT ;  /* 0x008000001500780b */ /* 0x040fe40003fce000 */
[----:B------:R-:W-:Y:S01]  /*03f0*/  @P3 FMUL R18, R18, 0.25 ;  /* 0x3e80000012123820 */ /* 0x000fe20000400000 */
[----:B------:R1:W-:Y:S02]  /*0400*/  MUFU.RCP R20, R17 ;  /* 0x0000001100147308 */ /* 0x0003e40000001000 */
[----:B------:R-:W-:Y:S01]  /*0410*/  @P5 FMUL R21, R21, 0.25 ;  /* 0x3e80000015155820 */ /* 0x000fe20000400000 */
[----:B---3--:R-:W-:-:S05]  /*0420*/  FADD R12, -R11, R7 ;  /* 0x000000070b0c7221 */ /* 0x008fca0000000100 */
[----:B------:R-:W-:Y:S02]  /*0430*/  @!P4 FMUL R18, R18, 16777216 ;  /* 0x4b8000001212c820 */ /* 0x000fe40000400000 */
[----:B------:R-:W-:Y:S01]  /*0440*/  @!P6 FMUL R21, R21, 16777216 ;  /* 0x4b8000001515e820 */ /* 0x000fe20000400000 */
[C---:B-1----:R-:W-:Y:S02]  /*0450*/  FADD R17, -R10.reuse, R6 ;  /* 0x000000060a117221 */ /* 0x042fe40000000100 */
[----:B------:R-:W1:Y:S01]  /*0460*/  LDC.64 R6, c[0x0][0x228] ;  /* 0x00008a00ff067b82 */ /* 0x000e620000000a00 */
[----:B--2---:R-:W-:Y:S01]  /*0470*/  FADD R31, -R11, R31 ;  /* 0x0000001f0b1f7221 */ /* 0x004fe20000000100 */
[----:B------:R-:W-:Y:S01]  /*0480*/  MUFU.RCP R18, R18 ;  /* 0x0000001200127308 */ /* 0x000fe20000001000 */
[----:B------:R-:W-:Y:S01]  /*0490*/  FADD R30, -R10, R30 ;  /* 0x0000001e0a1e7221 */ /* 0x000fe20000000100 */
[----:B------:R-:W-:-:S06]  /*04a0*/  FSEL R10, R13, 1, P5 ;  /* 0x3f8000000d0a7808 */ /* 0x000fcc0002800000 */
[----:B------:R-:W2:Y:S01]  /*04b0*/  MUFU.RCP R11, R21 ;  /* 0x00000015000b7308 */ /* 0x000ea20000001000 */
[----:B------:R-:W-:-:S07]  /*04c0*/  FSEL R13, R13, 1, P3 ;  /* 0x3f8000000d0d7808 */ /* 0x000fce0001800000 */
[----:B------:R-:W3:Y:S01]  /*04d0*/  MUFU.RCP R15, R23 ;  /* 0x00000017000f7308 */ /* 0x000ee20000001000 */
[----:B------:R-:W-:Y:S01]  /*04e0*/  @!P6 FMUL R10, R10, 16777216 ;  /* 0x4b8000000a0ae820 */ /* 0x000fe20000400000 */
[----:B------:R-:W-:Y:S01]  /*04f0*/  @!P4 FMUL R13, R13, 16777216 ;  /* 0x4b8000000d0dc820 */ /* 0x000fe20000400000 */
[C---:B------:R-:W-:Y:S01]  /*0500*/  FADD R22, -R9.reuse, R5 ;  /* 0x0000000509167221 */ /* 0x040fe20000000100 */
[----:B------:R-:W-:Y:S01]  /*0510*/  FADD R29, -R9, R29 ;  /* 0x0000001d091d7221 */ /* 0x000fe20000000100 */
[----:B--2---:R-:W-:Y:S01]  /*0520*/  FMUL R9, R11, R10 ;  /* 0x0000000a0b097220 */ /* 0x004fe20000400000 */
[----:B------:R-:W-:Y:S01]  /*0530*/  FMUL R10, R18, R13 ;  /* 0x0000000d120a7220 */ /* 0x000fe20000400000 */
[----:B------:R-:W-:Y:S02]  /*0540*/  FMUL R5, R20, R19 ;  /* 0x0000001314057220 */ /* 0x000fe40000400000 */
[----:B------:R-:W-:Y:S01]  /*0550*/  FMUL R11, R9, R30 ;  /* 0x0000001e090b7220 */ /* 0x000fe20000400000 */
[C---:B------:R-:W-:Y:S01]  /*0560*/  FMUL R30, R10.reuse, R31 ;  /* 0x0000001f0a1e7220 */ /* 0x040fe20000400000 */
[----:B---3--:R-:W-:Y:S01]  /*0570*/  FMUL R15, R15, R14 ;  /* 0x0000000e0f0f7220 */ /* 0x008fe20000400000 */
[----:B------:R-:W-:Y:S01]  /*0580*/  FMUL R9, R9, R17 ;  /* 0x0000001109097220 */ /* 0x000fe20000400000 */
[----:B------:R-:W-:Y:S01]  /*0590*/  FMUL R10, R10, R12 ;  /* 0x0000000c0a0a7220 */ /* 0x000fe20000400000 */
[----:B-1----:R-:W-:-:S04]  /*05a0*/  IMAD.WIDE R34, R16, 0x4, R6 ;  /* 0x0000000410227825 */ /* 0x002fc800078e0206 */
[C---:B------:R-:W-:Y:S01]  /*05b0*/  FMUL R20, R15.reuse, R29 ;  /* 0x0000001d0f147220 */ /* 0x040fe20000400000 */
[----:B------:R-:W-:Y:S01]  /*05c0*/  FMUL R22, R15, R22 ;  /* 0x000000160f167220 */ /* 0x000fe20000400000 */
[----:B------:R-:W-:Y:S01]  /*05d0*/  CS2R R12, SRZ ;  /* 0x00000000000c7805 */ /* 0x000fe2000001ff00 */
[----:B0-----:R-:W-:Y:S01]  /*05e0*/  IMAD.WIDE R26, R16, 0x4, R26 ;  /* 0x00000004101a7825 */ /* 0x001fe200078e021a */
[----:B------:R-:W-:Y:S02]  /*05f0*/  CS2R R14, SRZ ;  /* 0x00000000000e7805 */ /* 0x000fe4000001ff00 */
[----:B------:R-:W-:Y:S02]  /*0600*/  CS2R R16, SRZ ;  /* 0x0000000000107805 */ /* 0x000fe4000001ff00 */
[----:B------:R-:W-:Y:S01]  /*0610*/  CS2R R18, SRZ ;  /* 0x0000000000127805 */ /* 0x000fe2000001ff00 */
[----:B------:R-:W0:Y:S01]  /*0620*/  LDC.64 R6, c[0x0][0x238] ;  /* 0x00008e00ff067b82 */ /* 0x000e220000000a00 */
[----:B------:R-:W2:Y:S04]  /*0630*/  @!P2 LDG.E.EL.128 R12, desc[UR6][R34.64] ;  /* 0x00000006220ca981 */ /* 0x000ea8000c2e1d00 */
[----:B------:R1:W2:Y:S02]  /*0640*/  @!P2 LDG.E.EL.128 R16, desc[UR6][R26.64] ;  /* 0x000000061a10a981 */ /* 0x0002a4000c2e1d00 */
[----:B-1----:R-:W-:Y:S01]  /*0650*/  CS2R R26, SRZ ;  /* 0x00000000001a7805 */ /* 0x002fe2000001ff00 */
[----:B0-----:R-:W-:-:S04]  /*0660*/  IMAD.WIDE R34, R25, 0x4, R6 ;  /* 0x0000000419227825 */ /* 0x001fc800078e0206 */
[----:B------:R-:W-:Y:S01]  /*0670*/  IMAD.WIDE R6, R24, 0x4, R6 ;  /* 0x0000000418067825 */ /* 0x000fe200078e0206 */
[----:B------:R-:W-:-:S06]  /*0680*/  CS2R R24, SRZ ;  /* 0x0000000000187805 */ /* 0x000fcc000001ff00 */
[----:B------:R0:W3:Y:S01]  /*0690*/  @P0 LDG.E.EL.128 R24, desc[UR6][R6.64] ;  /* 0x0000000606180981 */ /* 0x0000e2000c2e1d00 */
[-CC-:B--2---:R-:W-:Y:S01]  /*06a0*/  FFMA R9, R9, R14.reuse, R18.reuse ;  /* 0x0000000e09097223 */ /* 0x184fe20000000012 */
[----:B------:R-:W-:Y:S01]  /*06b0*/  FFMA R11, R11, R14, R18 ;  /* 0x0000000e0b0b7223 */ /* 0x000fe20000000012 */
[-CC-:B------:R-:W-:Y:S01]  /*06c0*/  FFMA R14, R22, R13.reuse, R17.reuse ;  /* 0x0000000d160e7223 */ /* 0x180fe20000000011 */
[----:B------:R-:W-:Y:S01]  /*06d0*/  FFMA R18, R20, R13, R17 ;  /* 0x0000000d14127223 */ /* 0x000fe20000000011 */
[----:B------:R-:W-:Y:S02]  /*06e0*/  CS2R R20, SRZ ;  /* 0x0000000000147805 */ /* 0x000fe4000001ff00 */
[----:B------:R-:W-:-:S06]  /*06f0*/  CS2R R22, SRZ ;  /* 0x0000000000167805 */ /* 0x000fcc000001ff00 */
[----:B------:R-:W2:Y:S01]  /*0700*/  @P1 LDG.E.EL.128 R20, desc[UR6][R34.64] ;  /* 0x0000000622141981 */ /* 0x000ea2000c2e1d00 */
[----:B------:R-:W1:Y:S01]  /*0710*/  S2R R13, SR_TID.X ;  /* 0x00000000000d7919 */ /* 0x000e620000002100 */
[----:B------:R-:W4:Y:S01]  /*0720*/  S2UR UR5, SR_CgaCtaId ;  /* 0x00000000000579c3 */ /* 0x000f220000008800 */
[----:B------:R-:W-:Y:S01]  /*0730*/  FADD R28, -R8, R28 ;  /* 0x0000001c081c7221 */ /* 0x000fe20000000100 */
[-CC-:B------:R-:W-:Y:S01]  /*0740*/  FFMA R10, R10, R15.reuse, R19.reuse ;  /* 0x0000000f0a0a7223 */ /* 0x180fe20000000013 */
[----:B------:R-:W-:Y:S01]  /*0750*/  FFMA R30, R30, R15, R19 ;  /* 0x0000000f1e1e7223 */ /* 0x000fe20000000013 */
[----:B------:R-:W-:Y:S01]  /*0760*/  FADD R4, -R8, R4 ;  /* 0x0000000408047221 */ /* 0x000fe20000000100 */
[----:B------:R-:W-:Y:S01]  /*0770*/  FMUL R15, R5, R28 ;  /* 0x0000001c050f7220 */ /* 0x000fe20000400000 */
[----:B------:R-:W-:-:S03]  /*0780*/  UMOV UR4, 0x400 ;  /* 0x0000040000047882 */ /* 0x000fc60000000000 */
[----:B------:R-:W-:Y:S01]  /*0790*/  FFMA R15, R15, R12, R16 ;  /* 0x0000000c0f0f7223 */ /* 0x000fe20000000010 */
[----:B------:R-:W-:-:S04]  /*07a0*/  FMUL R5, R5, R4 ;  /* 0x0000000405057220 */ /* 0x000fc80000400000 */
[----:B------:R-:W-:Y:S01]  /*07b0*/  FFMA R5, R5, R12, R16 ;  /* 0x0000000c05057223 */ /* 0x000fe20000000010 */
[----:B----4-:R-:W-:Y:S01]  /*07c0*/  UPRMT UR4, UR5, 0x654, UR4 ;  /* 0x0000065405047896 */ /* 0x010fe20008000004 */
[----:B-1----:R-:W-:-:S05]  /*07d0*/  IMAD.SHL.U32 R8, R13, 0x80, RZ ;  /* 0x000000800d087824 */ /* 0x002fca00078e00ff */
[----:B------:R-:W-:-:S04]  /*07e0*/  LOP3.LUT R8, R8, 0x380, RZ, 0xc0, !PT ;  /* 0x0000038008087812 */ /* 0x000fc800078ec0ff */
[C---:B0-----:R-:W-:Y:S02]  /*07f0*/  LOP3.LUT R6, R8.reuse, 0x20, RZ, 0xfc, !PT ;  /* 0x0000002008067812 */ /* 0x041fe400078efcff */
[C---:B------:R-:W-:Y:S02]  /*0800*/  LOP3.LUT R7, R8.reuse, 0x40, RZ, 0xfc, !PT ;  /* 0x0000004008077812 */ /* 0x040fe400078efcff */
[----:B------:R-:W-:Y:S02]  /*0810*/  LOP3.LUT R17, R8, R33, RZ, 0xfc, !PT ;  /* 0x0000002108117212 */ /* 0x000fe400078efcff */
[----:B------:R-:W-:Y:S02]  /*0820*/  LEA.HI R6, R6, UR4, RZ, 0x1f ;  /* 0x0000000406067c11 */ /* 0x000fe4000f8ff8ff */
[----:B------:R-:W-:Y:S01]  /*0830*/  LEA.HI R28, R7, UR4, RZ, 0x1f ;  /* 0x00000004071c7c11 */ /* 0x000fe2000f8ff8ff */
[----:B------:R-:W-:-:S05]  /*0840*/  IMAD.SHL.U32 R13, R13, 0x2, RZ ;  /* 0x000000020d0d7824 */ /* 0x000fca00078e00ff */
[----:B------:R-:W-:Y:S02]  /*0850*/  LOP3.LUT R13, R13, 0xf0, RZ, 0xc0, !PT ;  /* 0x000000f00d0d7812 */ /* 0x000fe400078ec0ff */
[C---:B--2---:R-:W-:Y:S01]  /*0860*/  FSETP.GEU.AND P3, PT, R15.reuse, -R20, PT ;  /* 0x800000140f00720b */ /* 0x044fe20003f6e000 */
[----:B------:R-:W-:Y:S01]  /*0870*/  FADD R20, R15, R20 ;  /* 0x000000140f147221 */ /* 0x000fe20000000000 */
[C---:B------:R-:W-:Y:S01]  /*0880*/  FSETP.GEU.AND P2, PT, R18.reuse, -R21, PT ;  /* 0x800000151200720b */ /* 0x040fe20003f4e000 */
[----:B------:R-:W-:Y:S01]  /*0890*/  FADD R18, R18, R21 ;  /* 0x0000001512127221 */ /* 0x000fe20000000000 */
[C---:B------:R-:W-:Y:S01]  /*08a0*/  FSETP.GEU.AND P1, PT, R11.reuse, -R22, PT ;  /* 0x800000160b00720b */ /* 0x040fe20003f2e000 */
[----:B------:R-:W-:Y:S01]  /*08b0*/  FADD R22, R11, R22 ;  /* 0x000000160b167221 */ /* 0x000fe20000000000 */
[----:B------:R-:W-:Y:S02]  /*08c0*/  LOP3.LUT R11, R8, 0x60, RZ, 0xfc, !PT ;  /* 0x00000060080b7812 */ /* 0x000fe400078efcff */
[C---:B------:R-:W-:Y:S01]  /*08d0*/  FSETP.GEU.AND P0, PT, R30.reuse, -R23, PT ;  /* 0x800000171e00720b */ /* 0x040fe20003f0e000 */
[----:B------:R-:W-:Y:S01]  /*08e0*/  FADD R23, R30, R23 ;  /* 0x000000171e177221 */ /* 0x000fe20000000000 */
[----:B------:R-:W-:-:S02]  /*08f0*/  LEA.HI R8, R8, UR4, RZ, 0x1f ;  /* 0x0000000408087c11 */ /* 0x000fc4000f8ff8ff */
[----:B------:R-:W-:Y:S02]  /*0900*/  FSEL R20, R20, RZ, P3 ;  /* 0x000000ff14147208 */ /* 0x000fe40001800000 */
[----:B------:R-:W-:Y:S02]  /*0910*/  LEA.HI R32, R11, UR4, RZ, 0x1f ;  /* 0x000000040b207c11 */ /* 0x000fe4000f8ff8ff */
[----:B------:R-:W-:Y:S02]  /*0920*/  FSEL R7, R18, RZ, P2 ;  /* 0x000000ff12077208 */ /* 0x000fe40001000000 */
[C---:B---3--:R-:W-:Y:S01]  /*0930*/  FSETP.GEU.AND P3, PT, R5.reuse, -R24, PT ;  /* 0x800000180500720b */ /* 0x048fe20003f6e000 */
[----:B------:R-:W-:Y:S01]  /*0940*/  FADD R5, R5, R24 ;  /* 0x0000001805057221 */ /* 0x000fe20000000000 */
[----:B------:R-:W-:Y:S01]  /*0950*/  FSEL R22, R22, RZ, P1 ;  /* 0x000000ff16167208 */ /* 0x000fe20000800000 */
[----:B------:R-:W-:Y:S01]  /*0960*/  IMAD R11, R17, 0x4, R8 ;  /* 0x00000004110b7824 */ /* 0x000fe200078e0208 */
[C---:B------:R-:W-:Y:S01]  /*0970*/  FSETP.GEU.AND P2, PT, R14.reuse, -R25, PT ;  /* 0x800000190e00720b */ /* 0x040fe20003f4e000 */
[----:B------:R-:W-:Y:S01]  /*0980*/  FADD R14, R14, R25 ;  /* 0x000000190e0e7221 */ /* 0x000fe20000000000 */
[----:B------:R-:W-:Y:S01]  /*0990*/  FSEL R4, R23, RZ, P0 ;  /* 0x000000ff17047208 */ /* 0x000fe20000000000 */
[----:B------:R-:W-:Y:S01]  /*09a0*/  IMAD R8, R17, 0x4, R6 ;  /* 0x0000000411087824 */ /* 0x000fe200078e0206 */
[C---:B------:R-:W-:Y:S01]  /*09b0*/  FSETP.GEU.AND P1, PT, R9.reuse, -R26, PT ;  /* 0x8000001a0900720b */ /* 0x040fe20003f2e000 */
[----:B------:R-:W-:Y:S01]  /*09c0*/  FADD R26, R9, R26 ;  /* 0x0000001a091a7221 */ /* 0x000fe20000000000 */
[C---:B------:R-:W-:Y:S01]  /*09d0*/  FSETP.GEU.AND P0, PT, R10.reuse, -R27, PT ;  /* 0x8000001b0a00720b */ /* 0x040fe20003f0e000 */
[----:B------:R-:W-:Y:S01]  /*09e0*/  FADD R10, R10, R27 ;  /* 0x0000001b0a0a7221 */ /* 0x000fe20000000000 */
[C---:B------:R-:W-:Y:S01]  /*09f0*/  LEA R15, R17.reuse, R28, 0x2 ;  /* 0x0000001c110f7211 */ /* 0x040fe200078e10ff */
[----:B------:R-:W-:Y:S01]  /*0a00*/  IMAD R17, R17, 0x4, R32 ;  /* 0x0000000411117824 */ /* 0x000fe200078e0220 */
[----:B------:R-:W-:Y:S01]  /*0a10*/  FSEL R12, R5, RZ, P3 ;  /* 0x000000ff050c7208 */ /* 0x000fe20001800000 */
[----:B------:R-:W-:Y:S01]  /*0a20*/  STS [R11], R20 ;  /* 0x000000140b007388 */ /* 0x000fe20000000800 */
[----:B------:R-:W-:-:S02]  /*0a30*/  FSEL R19, R14, RZ, P2 ;  /* 0x000000ff0e137208 */ /* 0x000fc40001000000 */
[----:B------:R-:W-:Y:S01]  /*0a40*/  FSEL R26, R26, RZ, P1 ;  /* 0x000000ff1a1a7208 */ /* 0x000fe20000800000 */
[----:B------:R-:W-:Y:S01]  /*0a50*/  STS [R8+0x80], R7 ;  /* 0x0000800708007388 */ /* 0x000fe20000000800 */
[----:B------:R-:W-:-:S03]  /*0a60*/  FSEL R14, R10, RZ, P0 ;  /* 0x000000ff0a0e7208 */ /* 0x000fc60000000000 */
[----:B------:R-:W-:Y:S04]  /*0a70*/  STS [R15+0x100], R22 ;  /* 0x000100160f007388 */ /* 0x000fe80000000800 */
[----:B------:R0:W-:Y:S04]  /*0a80*/  STS [R17+0x180], R4 ;  /* 0x0001800411007388 */ /* 0x0001e80000000800 */
[----:B------:R1:W-:Y:S04]  /*0a90*/  STS [R11+0x40], R12 ;  /* 0x0000400c0b007388 */ /* 0x0003e80000000800 */
[----:B------:R2:W-:Y:S04]  /*0aa0*/  STS [R8+0xc0], R19 ;  /* 0x0000c01308007388 */ /* 0x0005e80000000800 */
[----:B------:R-:W-:Y:S04]  /*0ab0*/  STS [R15+0x140], R26 ;  /* 0x0001401a0f007388 */ /* 0x000fe80000000800 */
[----:B------:R-:W-:Y:S01]  /*0ac0*/  STS [R17+0x1c0], R14 ;  /* 0x0001c00e11007388 */ /* 0x000fe20000000800 */
[----:B------:R-:W-:Y:S01]  /*0ad0*/  LOP3.LUT R9, R3, 0x1fc, RZ, 0xc0, !PT ;  /* 0x000001fc03097812 */ /* 0x000fe200078ec0ff */
[----:B0-----:R-:W-:-:S04]  /*0ae0*/  VIADD R4, R13, UR4 ;  /* 0x000000040d047c36 */ /* 0x001fc80008000000 */
[----:B------:R-:W-:Y:S01]  /*0af0*/  IMAD R4, R9, 0x4, R4 ;  /* 0x0000000409047824 */ /* 0x000fe200078e0204 */
[----:B------:R-:W-:Y:S01]  /*0b00*/  BAR.SYNC.DEFER_BLOCKING 0x0 ;  /* 0x0000000000007b1d */ /* 0x000fe20000010000 */
[----:B------:R-:W-:-:S04]  /*0b10*/  LOP3.LUT R10, R2, 0x1c, R3, 0xf8, !PT ;  /* 0x0000001c020a7812 */ /* 0x000fc800078ef803 */
[----:B------:R-:W-:-:S03]  /*0b20*/  SHF.R.S32.HI R13, RZ, 0x1f, R10 ;  /* 0x0000001fff0d7819 */ /* 0x000fc6000001140a */
[----:B------:R-:W0:Y:S01]  /*0b30*/  LDC.64 R2, c[0x0][0x240] ;  /* 0x00009000ff027b82 */ /* 0x000e220000000a00 */
[----:B------:R-:W-:Y:S02]  /*0b40*/  SHF.R.S32.HI R21, RZ, 0x1f, R10 ;  /* 0x0000001fff157819 */ /* 0x000fe4000001140a */
[-C--:B------:R-:W-:Y:S01]  /*0b50*/  LEA.HI R13, R13, R10.reuse, RZ, 0x6 ;  /* 0x0000000a0d0d7211 */ /* 0x080fe200078f30ff */
[----:B------:R-:W3:Y:S04]  /*0b60*/  LDS.128 R4, [R4] ;  /* 0x0000000004047984 */ /* 0x000ee80000000c00 */
[----:B------:R-:W-:Y:S01]  /*0b70*/  IMAD.SHL.U32 R13, R13, 0x800, RZ ;  /* 0x000008000d0d7824 */ /* 0x000fe200078e00ff */
[----:B------:R-:W-:Y:S02]  /*0b80*/  LEA.HI R21, R21, R10, RZ, 0x6 ;  /* 0x0000000a15157211 */ /* 0x000fe400078f30ff */
[----:B-1----:R-:W-:-:S02]  /*0b90*/  LOP3.LUT R11, R9, 0x200, RZ, 0xfc, !PT ;  /* 0x00000200090b7812 */ /* 0x002fc400078efcff */
[----:B------:R-:W-:Y:S02]  /*0ba0*/  LOP3.LUT R21, R21, 0xffffffc0, RZ, 0xc0, !PT ;  /* 0xffffffc015157812 */ /* 0x000fe400078ec0ff */
[----:B------:R-:W-:Y:S02]  /*0bb0*/  LOP3.LUT R13, R13, 0xfffe0000, RZ, 0xc0, !PT ;  /* 0xfffe00000d0d7812 */ /* 0x000fe400078ec0ff */
[----:B------:R-:W-:Y:S02]  /*0bc0*/  ISETP.GE.AND P0, PT, R10, 0x100, PT ;  /* 0x000001000a00780c */ /* 0x000fe40003f06270 */
[----:B--2---:R-:W-:Y:S02]  /*0bd0*/  LOP3.LUT R8, R0, R33, RZ, 0xfc, !PT ;  /* 0x0000002100087212 */ /* 0x004fe400078efcff */
[----:B------:R-:W-:Y:S02]  /*0be0*/  LOP3.LUT R0, R0, 0x10, R33, 0xfe, !PT ;  /* 0x0000001000007812 */ /* 0x000fe400078efe21 */
[----:B------:R-:W-:-:S02]  /*0bf0*/  SHF.R.U32.HI R11, RZ, 0x1, R11 ;  /* 0x00000001ff0b7819 */ /* 0x000fc4000001160b */
[----:B------:R-:W-:Y:S02]  /*0c00*/  IADD3 R13, R13, R10, -R21 ;  /* 0x0000000a0d0d7210 */ /* 0x000fe40007ffe815 */
[----:B------:R-:W-:Y:S02]  /*0c10*/  ISETP.LT.AND P1, PT, R8, 0x800, !P0 ;  /* 0x000008000800780c */ /* 0x000fe40004721270 */
[----:B------:R-:W-:Y:S02]  /*0c20*/  ISETP.LT.AND P0, PT, R0, 0x800, !P0 ;  /* 0x000008000000780c */ /* 0x000fe40004701270 */
[----:B------:R-:W-:Y:S02]  /*0c30*/  LOP3.LUT R10, R11, 0x1f0, RZ, 0xc0, !PT ;  /* 0x000001f00b0a7812 */ /* 0x000fe400078ec0ff */
[----:B------:R-:W-:-:S03]  /*0c40*/  LEA R11, R8, R13, 0x6 ;  /* 0x0000000d080b7211 */ /* 0x000fc600078e30ff */
[----:B------:R-:W-:Y:S02]  /*0c50*/  VIADD R8, R10, UR4 ;  /* 0x000000040a087c36 */ /* 0x000fe40008000000 */
[----:B0-----:R-:W-:-:S04]  /*0c60*/  IMAD.WIDE R10, R11, 0x4, R2 ;  /* 0x000000040b0a7825 */ /* 0x001fc800078e0202 */
[----:B------:R-:W-:Y:S01]  /*0c70*/  IMAD R8, R9, 0x4, R8 ;  /* 0x0000000409087824 */ /* 0x000fe200078e0208 */
[----:B---3--:R0:W-:Y:S02]  /*0c80*/  @P1 STG.E.128 desc[UR6][R10.64], R4 ;  /* 0x000000040a001986 */ /* 0x0081e4000c101d06 */
[----:B0-----:R-:W-:Y:S05]  /*0c90*/  @!P0 EXIT ;  /* 0x000000000000894d */ /* 0x001fea0003800000 */
[----:B0-----:R-:W0:Y:S01]  /*0ca0*/  LDS.128 R8, [R8+0x800] ;  /* 0x0008000008087984 */ /* 0x001e220000000c00 */
[----:B------:R-:W-:-:S04]  /*0cb0*/  IMAD R13, R0, 0x40, R13 ;  /* 0x00000040000d7824 */ /* 0x000fc800078e020d */
[----:B------:R-:W-:-:S05]  /*0cc0*/  IMAD.WIDE R2, R13, 0x4, R2 ;  /* 0x000000040d027825 */ /* 0x000fca00078e0202 */
[----:B0-----:R-:W-:Y:S01]  /*0cd0*/  STG.E.128 desc[UR6][R2.64], R8 ;  /* 0x0000000802007986 */ /* 0x001fe2000c101d06 */
[----:B------:R-:W-:Y:S05]  /*0ce0*/  EXIT ;  /* 0x000000000000794d */ /* 0x000fea0003800000 */
.L_x_0:
[----:B------:R-:W-:-:S00]  /*0cf0*/  BRA `(.L_x_0) ;  /* 0xfffffffc00fc7947 */ /* 0x000fc0000383ffff */
[----:B------:R-:W-:-:S00]  /*0d00*/  NOP ;  /* 0x0000000000007918 */ /* 0x000fc00000000000 */
[----:B------:R-:W-:-:S00]  /*0d10*/  NOP ;  /* 0x0000000000007918 */ /* 0x000fc00000000000 */
[----:B------:R-:W-:-:S00]  /*0d20*/  NOP ;  /* 0x0000000000007918 */ /* 0x000fc00000000000 */
[----:B------:R-:W-:-:S00]  /*0d30*/  NOP ;  /* 0x0000000000007918 */ /* 0x000fc00000000000 */
[----:B------:R-:W-:-:S00]  /*0d40*/  NOP ;  /* 0x0000000000007918 */ /* 0x000fc00000000000 */
[----:B------:R-:W-:-:S00]  /*0d50*/  NOP ;  /* 0x0000000000007918 */ /* 0x000fc00000000000 */
[----:B------:R-:W-:-:S00]  /*0d60*/  NOP ;  /* 0x0000000000007918 */ /* 0x000fc00000000000 */
[----:B------:R-:W-:-:S00]  /*0d70*/  NOP ;  /* 0x0000000000007918 */ /* 0x000fc00000000000 */
.L_x_1:


//--------------------- .nv.global.init           --------------------------
	.section	.nv.global.init,"aw",@progbits
.nv.global.init:
	.type		_$_str,@object
	.size		_$_str,(_$_str_$_2 - _$_str)
_$_str:
        /*0000*/ 	.byte	0x5f, 0x5f, 0x43, 0x55, 0x44, 0x41, 0x5f, 0x46, 0x54, 0x5a, 0x00
	.type		_$_str_$_2,@object
	.size		_$_str_$_2,(.L_1 - _$_str_$_2)
_$_str_$_2:
        /*000b*/ 	.byte	0x5f, 0x5f, 0x43, 0x55, 0x44, 0x41, 0x5f, 0x50, 0x52, 0x45, 0x43, 0x5f, 0x53, 0x51, 0x52, 0x54
        /*001b*/ 	.byte	0x00
.L_1:


//--------------------- .nv.shared.triton_poi_fused__native_batch_norm_legit_no_training_add_relu_23 --------------------------
	.section	.nv.shared.triton_poi_fused__native_batch_norm_legit_no_training_add_relu_23,"aw",@nobits
	.sectionflags	@""
	.align	16
	.zero		1024


//--------------------- .nv.constant0.triton_poi_fused__native_batch_norm_legit_no_training_add_relu_23 --------------------------
	.section	.nv.constant0.triton_poi_fused__native_batch_norm_legit_no_training_add_relu_23,"a",@progbits
	.sectionflags	@""
	.align	4
.nv.constant0.triton_poi_fused__native_batch_norm_legit_no_training_add_relu_23:
	.zero		592
